//
// Generated by NVIDIA NVVM Compiler
//
// Compiler Build ID: CL-36424714
// Cuda compilation tools, release 13.0, V13.0.88
// Based on NVVM 20.0.0
//

.version 9.0
.target sm_100
.address_size 64

	// .globl	_Z8multiplyPfS_S_i
.global .align 4 .b8 precalc_xorwow_matrix[102400];
.global .align 4 .b8 precalc_xorwow_offset_matrix[102400];
.global .align 4 .b8 mrg32k3aM1[2304];
.global .align 4 .b8 mrg32k3aM2[2304];
.global .align 4 .b8 mrg32k3aM1SubSeq[2016];
.global .align 4 .b8 mrg32k3aM2SubSeq[2016];
.global .align 4 .b8 mrg32k3aM1Seq[2304];
.global .align 4 .b8 mrg32k3aM2Seq[2304];
.const .align 8 .b8 __cr_lgamma_table[72];

.visible .entry _Z8multiplyPfS_S_i(
	.param .u64 .ptr .align 1 _Z8multiplyPfS_S_i_param_0,
	.param .u64 .ptr .align 1 _Z8multiplyPfS_S_i_param_1,
	.param .u64 .ptr .align 1 _Z8multiplyPfS_S_i_param_2,
	.param .u32 _Z8multiplyPfS_S_i_param_3
)
{
	.reg .pred 	%p<10>;
	.reg .b32 	%r<81>;
	.reg .b32 	%f<68>;
	.reg .b64 	%rd<73>;

	ld.param.u64 	%rd8, [_Z8multiplyPfS_S_i_param_0];
	ld.param.u64 	%rd9, [_Z8multiplyPfS_S_i_param_1];
	ld.param.u64 	%rd7, [_Z8multiplyPfS_S_i_param_2];
	ld.param.u32 	%r39, [_Z8multiplyPfS_S_i_param_3];
	cvta.to.global.u64 	%rd1, %rd9;
	cvta.to.global.u64 	%rd2, %rd8;
	setp.lt.s32 	%p1, %r39, 1;
	mov.f32 	%f67, 0f00000000;
	@%p1 bra 	$L__BB0_12;
	mov.u32 	%r41, %tid.y;
	mul.lo.s32 	%r1, %r39, %r41;
	mov.u32 	%r2, %tid.x;
	and.b32  	%r3, %r39, 7;
	setp.lt.u32 	%p2, %r39, 8;
	mov.f32 	%f67, 0f00000000;
	mov.b32 	%r79, 0;
	@%p2 bra 	$L__BB0_4;
	and.b32  	%r79, %r39, 2147483640;
	neg.s32 	%r77, %r79;
	add.s32 	%r76, %r2, %r39;
	shl.b32 	%r7, %r39, 3;
	shl.b32 	%r42, %r39, 1;
	add.s32 	%r75, %r2, %r42;
	mad.lo.s32 	%r74, %r39, 3, %r2;
	shl.b32 	%r43, %r39, 2;
	add.s32 	%r73, %r2, %r43;
	mad.lo.s32 	%r72, %r39, 5, %r2;
	mad.lo.s32 	%r71, %r39, 6, %r2;
	mad.lo.s32 	%r70, %r39, 7, %r2;
	mul.wide.u32 	%rd10, %r2, 4;
	add.s64 	%rd72, %rd1, %rd10;
	mul.wide.u32 	%rd4, %r7, 4;
	add.s32 	%r69, %r1, 3;
	mov.f32 	%f67, 0f00000000;
$L__BB0_3:
	.pragma "nounroll";
	add.s32 	%r44, %r69, -3;
	mul.wide.u32 	%rd11, %r44, 4;
	add.s64 	%rd12, %rd2, %rd11;
	ld.global.f32 	%f17, [%rd12];
	ld.global.f32 	%f18, [%rd72];
	fma.rn.f32 	%f19, %f17, %f18, %f67;
	add.s32 	%r45, %r69, -2;
	mul.wide.u32 	%rd13, %r45, 4;
	add.s64 	%rd14, %rd2, %rd13;
	ld.global.f32 	%f20, [%rd14];
	mul.wide.u32 	%rd15, %r76, 4;
	add.s64 	%rd16, %rd1, %rd15;
	ld.global.f32 	%f21, [%rd16];
	fma.rn.f32 	%f22, %f20, %f21, %f19;
	add.s32 	%r46, %r69, -1;
	mul.wide.u32 	%rd17, %r46, 4;
	add.s64 	%rd18, %rd2, %rd17;
	ld.global.f32 	%f23, [%rd18];
	mul.wide.u32 	%rd19, %r75, 4;
	add.s64 	%rd20, %rd1, %rd19;
	ld.global.f32 	%f24, [%rd20];
	fma.rn.f32 	%f25, %f23, %f24, %f22;
	add.s32 	%r47, %r69, 4;
	mul.wide.u32 	%rd21, %r69, 4;
	add.s64 	%rd22, %rd2, %rd21;
	ld.global.f32 	%f26, [%rd22];
	mul.wide.u32 	%rd23, %r74, 4;
	add.s64 	%rd24, %rd1, %rd23;
	ld.global.f32 	%f27, [%rd24];
	fma.rn.f32 	%f28, %f26, %f27, %f25;
	add.s32 	%r48, %r69, 1;
	mul.wide.u32 	%rd25, %r48, 4;
	add.s64 	%rd26, %rd2, %rd25;
	ld.global.f32 	%f29, [%rd26];
	mul.wide.u32 	%rd27, %r73, 4;
	add.s64 	%rd28, %rd1, %rd27;
	ld.global.f32 	%f30, [%rd28];
	fma.rn.f32 	%f31, %f29, %f30, %f28;
	add.s32 	%r49, %r69, 2;
	mul.wide.u32 	%rd29, %r49, 4;
	add.s64 	%rd30, %rd2, %rd29;
	ld.global.f32 	%f32, [%rd30];
	mul.wide.u32 	%rd31, %r72, 4;
	add.s64 	%rd32, %rd1, %rd31;
	ld.global.f32 	%f33, [%rd32];
	fma.rn.f32 	%f34, %f32, %f33, %f31;
	add.s32 	%r50, %r69, 3;
	mul.wide.u32 	%rd33, %r50, 4;
	add.s64 	%rd34, %rd2, %rd33;
	ld.global.f32 	%f35, [%rd34];
	mul.wide.u32 	%rd35, %r71, 4;
	add.s64 	%rd36, %rd1, %rd35;
	ld.global.f32 	%f36, [%rd36];
	fma.rn.f32 	%f37, %f35, %f36, %f34;
	mul.wide.u32 	%rd37, %r47, 4;
	add.s64 	%rd38, %rd2, %rd37;
	ld.global.f32 	%f38, [%rd38];
	mul.wide.u32 	%rd39, %r70, 4;
	add.s64 	%rd40, %rd1, %rd39;
	ld.global.f32 	%f39, [%rd40];
	fma.rn.f32 	%f67, %f38, %f39, %f37;
	add.s32 	%r77, %r77, 8;
	add.s32 	%r76, %r76, %r7;
	add.s32 	%r75, %r75, %r7;
	add.s32 	%r74, %r74, %r7;
	add.s32 	%r73, %r73, %r7;
	add.s32 	%r72, %r72, %r7;
	add.s32 	%r71, %r71, %r7;
	add.s32 	%r70, %r70, %r7;
	add.s64 	%rd72, %rd72, %rd4;
	add.s32 	%r69, %r69, 8;
	setp.ne.s32 	%p3, %r77, 0;
	@%p3 bra 	$L__BB0_3;
$L__BB0_4:
	setp.eq.s32 	%p4, %r3, 0;
	@%p4 bra 	$L__BB0_12;
	and.b32  	%r34, %r39, 3;
	setp.lt.u32 	%p5, %r3, 4;
	@%p5 bra 	$L__BB0_7;
	add.s32 	%r51, %r79, %r1;
	mul.wide.u32 	%rd41, %r51, 4;
	add.s64 	%rd42, %rd2, %rd41;
	ld.global.f32 	%f41, [%rd42];
	mad.lo.s32 	%r52, %r79, %r39, %r2;
	mul.wide.u32 	%rd43, %r52, 4;
	add.s64 	%rd44, %rd1, %rd43;
	ld.global.f32 	%f42, [%rd44];
	fma.rn.f32 	%f43, %f41, %f42, %f67;
	add.s32 	%r53, %r51, 1;
	mul.wide.u32 	%rd45, %r53, 4;
	add.s64 	%rd46, %rd2, %rd45;
	ld.global.f32 	%f44, [%rd46];
	add.s32 	%r54, %r52, %r39;
	mul.wide.u32 	%rd47, %r54, 4;
	add.s64 	%rd48, %rd1, %rd47;
	ld.global.f32 	%f45, [%rd48];
	fma.rn.f32 	%f46, %f44, %f45, %f43;
	add.s32 	%r55, %r51, 2;
	mul.wide.u32 	%rd49, %r55, 4;
	add.s64 	%rd50, %rd2, %rd49;
	ld.global.f32 	%f47, [%rd50];
	add.s32 	%r56, %r54, %r39;
	mul.wide.u32 	%rd51, %r56, 4;
	add.s64 	%rd52, %rd1, %rd51;
	ld.global.f32 	%f48, [%rd52];
	fma.rn.f32 	%f49, %f47, %f48, %f46;
	add.s32 	%r57, %r51, 3;
	mul.wide.u32 	%rd53, %r57, 4;
	add.s64 	%rd54, %rd2, %rd53;
	ld.global.f32 	%f50, [%rd54];
	add.s32 	%r58, %r56, %r39;
	mul.wide.u32 	%rd55, %r58, 4;
	add.s64 	%rd56, %rd1, %rd55;
	ld.global.f32 	%f51, [%rd56];
	fma.rn.f32 	%f67, %f50, %f51, %f49;
	add.s32 	%r79, %r79, 4;
$L__BB0_7:
	setp.eq.s32 	%p6, %r34, 0;
	@%p6 bra 	$L__BB0_12;
	setp.eq.s32 	%p7, %r34, 1;
	@%p7 bra 	$L__BB0_10;
	add.s32 	%r59, %r79, %r1;
	mul.wide.u32 	%rd57, %r59, 4;
	add.s64 	%rd58, %rd2, %rd57;
	ld.global.f32 	%f53, [%rd58];
	mad.lo.s32 	%r60, %r79, %r39, %r2;
	mul.wide.u32 	%rd59, %r60, 4;
	add.s64 	%rd60, %rd1, %rd59;
	ld.global.f32 	%f54, [%rd60];
	fma.rn.f32 	%f55, %f53, %f54, %f67;
	add.s32 	%r61, %r59, 1;
	mul.wide.u32 	%rd61, %r61, 4;
	add.s64 	%rd62, %rd2, %rd61;
	ld.global.f32 	%f56, [%rd62];
	add.s32 	%r62, %r60, %r39;
	mul.wide.u32 	%rd63, %r62, 4;
	add.s64 	%rd64, %rd1, %rd63;
	ld.global.f32 	%f57, [%rd64];
	fma.rn.f32 	%f67, %f56, %f57, %f55;
	add.s32 	%r79, %r79, 2;
$L__BB0_10:
	and.b32  	%r63, %r39, 1;
	setp.eq.b32 	%p8, %r63, 1;
	not.pred 	%p9, %p8;
	@%p9 bra 	$L__BB0_12;
	add.s32 	%r64, %r79, %r1;
	mul.wide.u32 	%rd65, %r64, 4;
	add.s64 	%rd66, %rd2, %rd65;
	ld.global.f32 	%f58, [%rd66];
	mad.lo.s32 	%r65, %r79, %r39, %r2;
	mul.wide.u32 	%rd67, %r65, 4;
	add.s64 	%rd68, %rd1, %rd67;
	ld.global.f32 	%f59, [%rd68];
	fma.rn.f32 	%f67, %f58, %f59, %f67;
$L__BB0_12:
	cvta.to.global.u64 	%rd69, %rd7;
	mov.u32 	%r66, %tid.y;
	mov.u32 	%r67, %tid.x;
	mad.lo.s32 	%r68, %r39, %r66, %r67;
	mul.wide.u32 	%rd70, %r68, 4;
	add.s64 	%rd71, %rd69, %rd70;
	st.global.f32 	[%rd71], %f67;
	ret;

}


// ===== COMPILED SASS (sm_100) =====

	.target	sm_100

	.elftype	@"ET_EXEC"


//--------------------- .note.nv.tkinfo           --------------------------
	.section	.note.nv.tkinfo,"",@"SHT_NOTE"
	.sectionflags	@"SHF_NOTE_NV_TKINFO"
	.tkinfo
        /*0018*/ 	.word	0x00000002
        /*0030*/ 	.string	""
        /*0030*/ 	.string	"ptxas"
        /*0030*/ 	.string	"Cuda compilation tools, release 13.0, V13.0.88"
        /*0030*/ 	.string	"Build cuda_13.0.r13.0/compiler.36424714_0"
        /*0030*/ 	.string	"-arch sm_100 -m 64 "



//--------------------- .note.nv.cuinfo           --------------------------
	.section	.note.nv.cuinfo,"",@"SHT_NOTE"
	.sectionflags	@"SHF_NOTE_NV_CUINFO"
        /*0018*/ 	.short	0x0002
        /*001a*/ 	.short	0x0064
        /*001c*/ 	.short	0x0082
	.zero		2


//--------------------- .nv.info                  --------------------------
	.section	.nv.info,"",@"SHT_CUDA_INFO"
	.align	4


	//----- nvinfo : EIATTR_REGCOUNT
	.align		4
        /*0000*/ 	.byte	0x04, 0x2f
        /*0002*/ 	.short	(.L_10 - .L_9)
	.align		4
.L_9:
        /*0004*/ 	.word	index@(_Z8multiplyPfS_S_i)
        /*0008*/ 	.word	0x00000020


	//----- nvinfo : EIATTR_FRAME_SIZE
	.align		4
.L_10:
        /*000c*/ 	.byte	0x04, 0x11
        /*000e*/ 	.short	(.L_12 - .L_11)
	.align		4
.L_11:
        /*0010*/ 	.word	index@(_Z8multiplyPfS_S_i)
        /*0014*/ 	.word	0x00000000


	//----- nvinfo : EIATTR_MIN_STACK_SIZE
	.align		4
.L_12:
        /*0018*/ 	.byte	0x04, 0x12
        /*001a*/ 	.short	(.L_14 - .L_13)
	.align		4
.L_13:
        /*001c*/ 	.word	index@(_Z8multiplyPfS_S_i)
        /*0020*/ 	.word	0x00000000
.L_14:


//--------------------- .nv.compat                --------------------------
	.section	.nv.compat,"",@"SHT_CUDA_COMPAT_INFO"
	.align	4
        /*0000*/ 	.byte	0x02, 0x09, 0x00, 0x00, 0x02, 0x02, 0x01, 0x00, 0x02, 0x05, 0x05, 0x00, 0x03, 0x07, 0x01, 0x01
        /*0010*/ 	.byte	0x02, 0x03, 0x00, 0x00, 0x02, 0x06, 0x01, 0x00, 0x04, 0x0b, 0x08, 0x00, 0x09, 0x00, 0x00, 0x00
        /*0020*/ 	.byte	0x00, 0x00, 0x00, 0x00


//--------------------- .nv.info._Z8multiplyPfS_S_i --------------------------
	.section	.nv.info._Z8multiplyPfS_S_i,"",@"SHT_CUDA_INFO"
	.sectionflags	@""
	.align	4


	//----- nvinfo : EIATTR_CUDA_API_VERSION
	.align		4
        /*0000*/ 	.byte	0x04, 0x37
        /*0002*/ 	.short	(.L_16 - .L_15)
.L_15:
        /*0004*/ 	.word	0x00000082


	//----- nvinfo : EIATTR_KPARAM_INFO
	.align		4
.L_16:
        /*0008*/ 	.byte	0x04, 0x17
        /*000a*/ 	.short	(.L_18 - .L_17)
.L_17:
        /*000c*/ 	.word	0x00000000
        /*0010*/ 	.short	0x0003
        /*0012*/ 	.short	0x0018
        /*0014*/ 	.byte	0x00, 0xf0, 0x11, 0x00


	//----- nvinfo : EIATTR_KPARAM_INFO
	.align		4
.L_18:
        /*0018*/ 	.byte	0x04, 0x17
        /*001a*/ 	.short	(.L_20 - .L_19)
.L_19:
        /*001c*/ 	.word	0x00000000
        /*0020*/ 	.short	0x0002
        /*0022*/ 	.short	0x0010
        /*0024*/ 	.byte	0x00, 0xf5, 0x21, 0x00


	//----- nvinfo : EIATTR_KPARAM_INFO
	.align		4
.L_20:
        /*0028*/ 	.byte	0x04, 0x17
        /*002a*/ 	.short	(.L_22 - .L_21)
.L_21:
        /*002c*/ 	.word	0x00000000
        /*0030*/ 	.short	0x0001
        /*0032*/ 	.short	0x0008
        /*0034*/ 	.byte	0x00, 0xf5, 0x21, 0x00


	//----- nvinfo : EIATTR_KPARAM_INFO
	.align		4
.L_22:
        /*0038*/ 	.byte	0x04, 0x17
        /*003a*/ 	.short	(.L_24 - .L_23)
.L_23:
        /*003c*/ 	.word	0x00000000
        /*0040*/ 	.short	0x0000
        /*0042*/ 	.short	0x0000
        /*0044*/ 	.byte	0x00, 0xf5, 0x21, 0x00


	//----- nvinfo : EIATTR_SPARSE_MMA_MASK
	.align		4
.L_24:
        /*0048*/ 	.byte	0x03, 0x50
        /*004a*/ 	.short	0x0000


	//----- nvinfo : EIATTR_MAXREG_COUNT
	.align		4
        /*004c*/ 	.byte	0x03, 0x1b
        /*004e*/ 	.short	0x00ff


	//----- nvinfo : EIATTR_MERCURY_ISA_VERSION
	.align		4
        /*0050*/ 	.byte	0x03, 0x5f
        /*0052*/ 	.short	0x0101


	//----- nvinfo : EIATTR_VRC_CTA_INIT_COUNT
	.align		4
        /*0054*/ 	.byte	0x02, 0x4a
	.zero		1
	.zero		1


	//----- nvinfo : EIATTR_EXIT_INSTR_OFFSETS
	.align		4
        /*0058*/ 	.byte	0x04, 0x1c
        /*005a*/ 	.short	(.L_26 - .L_25)


	//   ....[0]....
.L_25:
        /*005c*/ 	.word	0x000009f0


	//----- nvinfo : EIATTR_CBANK_PARAM_SIZE
	.align		4
.L_26:
        /*0060*/ 	.byte	0x03, 0x19
        /*0062*/ 	.short	0x001c


	//----- nvinfo : EIATTR_PARAM_CBANK
	.align		4
        /*0064*/ 	.byte	0x04, 0x0a
        /*0066*/ 	.short	(.L_28 - .L_27)
	.align		4
.L_27:
        /*0068*/ 	.word	index@(.nv.constant0._Z8multiplyPfS_S_i)
        /*006c*/ 	.short	0x0380
        /*006e*/ 	.short	0x001c


	//----- nvinfo : EIATTR_SW_WAR
	.align		4
.L_28:
        /*0070*/ 	.byte	0x04, 0x36
        /*0072*/ 	.short	(.L_30 - .L_29)
.L_29:
        /*0074*/ 	.word	0x00000008
.L_30:


//--------------------- .nv.callgraph             --------------------------
	.section	.nv.callgraph,"",@"SHT_CUDA_CALLGRAPH"
	.align	4
	.sectionentsize	8
	.align		4
        /*0000*/ 	.word	0x00000000
	.align		4
        /*0004*/ 	.word	0xffffffff
	.align		4
        /*0008*/ 	.word	0x00000000
	.align		4
        /*000c*/ 	.word	0xfffffffe
	.align		4
        /*0010*/ 	.word	0x00000000
	.align		4
        /*0014*/ 	.word	0xfffffffd
	.align		4
        /*0018*/ 	.word	0x00000000
	.align		4
        /*001c*/ 	.word	0xfffffffc


//--------------------- .nv.constant4             --------------------------
	.section	.nv.constant4,"a",@progbits
	.align	8
	.align		8
.nv.constant4:
        /*0000*/ 	.dword	precalc_xorwow_matrix
	.align		8
        /*0008*/ 	.dword	precalc_xorwow_offset_matrix
	.align		8
        /*0010*/ 	.dword	mrg32k3aM1
	.align		8
        /*0018*/ 	.dword	mrg32k3aM2
	.align		8
        /*0020*/ 	.dword	mrg32k3aM1SubSeq
	.align		8
        /*0028*/ 	.dword	mrg32k3aM2SubSeq
	.align		8
        /*0030*/ 	.dword	mrg32k3aM1Seq
	.align		8
        /*0038*/ 	.dword	mrg32k3aM2Seq


//--------------------- .nv.constant3             --------------------------
	.section	.nv.constant3,"a",@progbits
	.align	8
.nv.constant3:
	.type		__cr_lgamma_table,@object
	.size		__cr_lgamma_table,(.L_8 - __cr_lgamma_table)
__cr_lgamma_table:
        /*0000*/ 	.byte	0x00, 0x00, 0x00, 0x00, 0x00, 0x00, 0x00, 0x00, 0x00, 0x00, 0x00, 0x00, 0x00, 0x00, 0x00, 0x00
        /*0010*/ 	.byte	0xef, 0x39, 0xfa, 0xfe, 0x42, 0x2e, 0xe6, 0x3f, 0x02, 0x20, 0x2a, 0xfa, 0x0b, 0xab, 0xfc, 0x3f
        /*0020*/ 	.byte	0xf9, 0x2c, 0x92, 0x7c, 0xa7, 0x6c, 0x09, 0x40, 0xc9, 0x79, 0x44, 0x3c, 0x64, 0x26, 0x13, 0x40
        /*0030*/ 	.byte	0xca, 0x01, 0xcf, 0x3a, 0x27, 0x51, 0x1a, 0x40, 0x30, 0xcc, 0x2d, 0xf3, 0xe1, 0x0c, 0x21, 0x40
        /*0040*/ 	.byte	0x0d, 0xb7, 0xfc, 0x82, 0x8e, 0x35, 0x25, 0x40
.L_8:


//--------------------- .text._Z8multiplyPfS_S_i  --------------------------
	.section	.text._Z8multiplyPfS_S_i,"ax",@progbits
	.align	128
        .global         _Z8multiplyPfS_S_i
        .type           _Z8multiplyPfS_S_i,@function
        .size           _Z8multiplyPfS_S_i,(.L_x_5 - _Z8multiplyPfS_S_i)
        .other          _Z8multiplyPfS_S_i,@"STO_CUDA_ENTRY STV_DEFAULT"
_Z8multiplyPfS_S_i:
.text._Z8multiplyPfS_S_i:
[----:B------:R-:W-:Y:S08]  /*0000*/  LDC R1, c[0x0][0x37c] ;  /* 0x0000df00ff017b82 */ /* 0x000ff00000000800 */
[----:B------:R-:W0:Y:S01]  /*0010*/  LDC R0, c[0x0][0x398] ;  /* 0x0000e600ff007b82 */ /* 0x000e220000000800 */
[----:B------:R-:W1:Y:S01]  /*0020*/  LDCU.64 UR4, c[0x0][0x358] ;  /* 0x00006b00ff0477ac */ /* 0x000e620008000a00 */
[----:B------:R-:W-:Y:S01]  /*0030*/  HFMA2 R18, -RZ, RZ, 0, 0 ;  /* 0x00000000ff127431 */ /* 0x000fe200000001ff */
[----:B0-----:R-:W-:-:S13]  /*0040*/  ISETP.GE.AND P0, PT, R0, 0x1, PT ;  /* 0x000000010000780c */ /* 0x001fda0003f06270 */
[----:B-1----:R-:W-:Y:S05]  /*0050*/  @!P0 BRA `(.L_x_0) ;  /* 0x00000008004c8947 */ /* 0x002fea0003800000 */
[----:B------:R-:W0:Y:S01]  /*0060*/  S2R R3, SR_TID.Y ;  /* 0x0000000000037919 */ /* 0x000e220000002200 */
[C---:B------:R-:W-:Y:S02]  /*0070*/  ISETP.GE.U32.AND P1, PT, R0.reuse, 0x8, PT ;  /* 0x000000080000780c */ /* 0x040fe40003f26070 */
[----:B------:R-:W-:Y:S01]  /*0080*/  LOP3.LUT R4, R0, 0x7, RZ, 0xc0, !PT ;  /* 0x0000000700047812 */ /* 0x000fe200078ec0ff */
[----:B------:R-:W1:Y:S01]  /*0090*/  S2R R5, SR_TID.X ;  /* 0x0000000000057919 */ /* 0x000e620000002100 */
[----:B------:R-:W-:Y:S02]  /*00a0*/  MOV R18, RZ ;  /* 0x000000ff00127202 */ /* 0x000fe40000000f00 */
[----:B------:R-:W-:Y:S02]  /*00b0*/  ISETP.NE.AND P0, PT, R4, RZ, PT ;  /* 0x000000ff0400720c */ /* 0x000fe40003f05270 */
[----:B------:R-:W-:-:S05]  /*00c0*/  MOV R6, RZ ;  /* 0x000000ff00067202 */ /* 0x000fca0000000f00 */
[----:B------:R-:W-:Y:S06]  /*00d0*/  @!P1 BRA `(.L_x_1) ;  /* 0x0000000400249947 */ /* 0x000fec0003800000 */
[----:B------:R-:W2:Y:S01]  /*00e0*/  LDC.64 R12, c[0x0][0x388] ;  /* 0x0000e200ff0c7b82 */ /* 0x000ea20000000a00 */
[C---:B------:R-:W-:Y:S01]  /*00f0*/  LOP3.LUT R6, R0.reuse, 0x7ffffff8, RZ, 0xc0, !PT ;  /* 0x7ffffff800067812 */ /* 0x040fe200078ec0ff */
[C-C-:B-1----:R-:W-:Y:S01]  /*0100*/  IMAD R8, R0.reuse, 0x3, R5.reuse ;  /* 0x0000000300087824 */ /* 0x142fe200078e0205 */
[-C--:B------:R-:W-:Y:S01]  /*0110*/  IADD3 R24, PT, PT, R5, R0.reuse, RZ ;  /* 0x0000000005187210 */ /* 0x080fe20007ffe0ff */
[C-C-:B------:R-:W-:Y:S01]  /*0120*/  IMAD R11, R0.reuse, 0x5, R5.reuse ;  /* 0x00000005000b7824 */ /* 0x140fe200078e0205 */
[C---:B------:R-:W-:Y:S01]  /*0130*/  SHF.L.U32 R9, R0.reuse, 0x3, RZ ;  /* 0x0000000300097819 */ /* 0x040fe200000006ff */
[C-C-:B------:R-:W-:Y:S01]  /*0140*/  IMAD R22, R0.reuse, 0x6, R5.reuse ;  /* 0x0000000600167824 */ /* 0x140fe200078e0205 */
[CC--:B------:R-:W-:Y:S01]  /*0150*/  LEA R2, R0.reuse, R5.reuse, 0x1 ;  /* 0x0000000500027211 */ /* 0x0c0fe200078e08ff */
[C---:B------:R-:W-:Y:S01]  /*0160*/  IMAD R23, R0.reuse, 0x7, R5 ;  /* 0x0000000700177824 */ /* 0x040fe200078e0205 */
[----:B------:R-:W-:Y:S01]  /*0170*/  LEA R10, R0, R5, 0x2 ;  /* 0x00000005000a7211 */ /* 0x000fe200078e10ff */
[----:B0-----:R-:W-:Y:S01]  /*0180*/  IMAD R25, R3, R0, 0x3 ;  /* 0x0000000303197424 */ /* 0x001fe200078e0200 */
[----:B------:R-:W-:-:S02]  /*0190*/  MOV R18, RZ ;  /* 0x000000ff00127202 */ /* 0x000fc40000000f00 */
[----:B------:R-:W-:Y:S01]  /*01a0*/  IADD3 R7, PT, PT, -R6, RZ, RZ ;  /* 0x000000ff06077210 */ /* 0x000fe20007ffe1ff */
[----:B--2---:R-:W-:-:S07]  /*01b0*/  IMAD.WIDE.U32 R14, R5, 0x4, R12 ;  /* 0x00000004050e7825 */ /* 0x004fce00078e000c */
.L_x_2:
[----:B------:R-:W0:Y:S01]  /*01c0*/  LDC.64 R16, c[0x0][0x380] ;  /* 0x0000e000ff107b82 */ /* 0x000e220000000a00 */
[C---:B------:R-:W-:Y:S01]  /*01d0*/  IADD3 R27, PT, PT, R25.reuse, -0x3, RZ ;  /* 0xfffffffd191b7810 */ /* 0x040fe20007ffe0ff */
[----:B------:R-:W2:Y:S01]  /*01e0*/  LDG.E R19, desc[UR4][R14.64] ;  /* 0x000000040e137981 */ /* 0x000ea2000c1e1900 */
[----:B------:R-:W-:Y:S01]  /*01f0*/  IADD3 R21, PT, PT, R25, -0x2, RZ ;  /* 0xfffffffe19157810 */ /* 0x000fe20007ffe0ff */
[----:B------:R-:W-:-:S06]  /*0200*/  IMAD.WIDE.U32 R28, R24, 0x4, R12 ;  /* 0x00000004181c7825 */ /* 0x000fcc00078e000c */
[----:B------:R-:W3:Y:S01]  /*0210*/  LDG.E R28, desc[UR4][R28.64] ;  /* 0x000000041c1c7981 */ /* 0x000ee2000c1e1900 */
[----:B0-----:R-:W-:-:S04]  /*0220*/  IMAD.WIDE.U32 R26, R27, 0x4, R16 ;  /* 0x000000041b1a7825 */ /* 0x001fc800078e0010 */
[----:B------:R-:W-:Y:S02]  /*0230*/  IMAD.WIDE.U32 R20, R21, 0x4, R16 ;  /* 0x0000000415147825 */ /* 0x000fe400078e0010 */
[----:B------:R-:W2:Y:S04]  /*0240*/  LDG.E R27, desc[UR4][R26.64] ;  /* 0x000000041a1b7981 */ /* 0x000ea8000c1e1900 */
[----:B------:R-:W3:Y:S01]  /*0250*/  LDG.E R21, desc[UR4][R20.64] ;  /* 0x0000000414157981 */ /* 0x000ee2000c1e1900 */
[----:B--2---:R-:W-:Y:S01]  /*0260*/  FFMA R18, R27, R19, R18 ;  /* 0x000000131b127223 */ /* 0x004fe20000000012 */
[----:B------:R-:W-:-:S03]  /*0270*/  IADD3 R27, PT, PT, R25, -0x1, RZ ;  /* 0xffffffff191b7810 */ /* 0x000fc60007ffe0ff */
[----:B---3--:R-:W-:Y:S01]  /*0280*/  FFMA R28, R21, R28, R18 ;  /* 0x0000001c151c7223 */ /* 0x008fe20000000012 */
[----:B------:R-:W-:-:S04]  /*0290*/  IMAD.WIDE.U32 R18, R2, 0x4, R12 ;  /* 0x0000000402127825 */ /* 0x000fc800078e000c */
[----:B------:R-:W-:Y:S02]  /*02a0*/  IMAD.WIDE.U32 R20, R27, 0x4, R16 ;  /* 0x000000041b147825 */ /* 0x000fe400078e0010 */
[----:B------:R-:W2:Y:S04]  /*02b0*/  LDG.E R18, desc[UR4][R18.64] ;  /* 0x0000000412127981 */ /* 0x000ea8000c1e1900 */
[----:B------:R-:W2:Y:S02]  /*02c0*/  LDG.E R27, desc[UR4][R20.64] ;  /* 0x00000004141b7981 */ /* 0x000ea4000c1e1900 */
[----:B--2---:R-:W-:Y:S01]  /*02d0*/  FFMA R28, R27, R18, R28 ;  /* 0x000000121b1c7223 */ /* 0x004fe2000000001c */
[----:B------:R-:W-:-:S04]  /*02e0*/  IMAD.WIDE.U32 R26, R8, 0x4, R12 ;  /* 0x00000004081a7825 */ /* 0x000fc800078e000c */
[C---:B------:R-:W-:Y:S02]  /*02f0*/  IMAD.WIDE.U32 R18, R25.reuse, 0x4, R16 ;  /* 0x0000000419127825 */ /* 0x040fe400078e0010 */
[----:B------:R-:W2:Y:S04]  /*0300*/  LDG.E R26, desc[UR4][R26.64] ;  /* 0x000000041a1a7981 */ /* 0x000ea8000c1e1900 */
[----:B------:R-:W2:Y:S01]  /*0310*/  LDG.E R29, desc[UR4][R18.64] ;  /* 0x00000004121d7981 */ /* 0x000ea2000c1e1900 */
[----:B------:R-:W-:-:S05]  /*0320*/  IADD3 R21, PT, PT, R25, 0x1, RZ ;  /* 0x0000000119157810 */ /* 0x000fca0007ffe0ff */
[----:B------:R-:W-:-:S06]  /*0330*/  IMAD.WIDE.U32 R20, R21, 0x4, R16 ;  /* 0x0000000415147825 */ /* 0x000fcc00078e0010 */
[----:B------:R-:W3:Y:S01]  /*0340*/  LDG.E R21, desc[UR4][R20.64] ;  /* 0x0000000414157981 */ /* 0x000ee2000c1e1900 */
[----:B--2---:R-:W-:Y:S01]  /*0350*/  FFMA R26, R29, R26, R28 ;  /* 0x0000001a1d1a7223 */ /* 0x004fe2000000001c */
[----:B------:R-:W-:-:S06]  /*0360*/  IMAD.WIDE.U32 R28, R10, 0x4, R12 ;  /* 0x000000040a1c7825 */ /* 0x000fcc00078e000c */
[----:B------:R-:W3:Y:S01]  /*0370*/  LDG.E R28, desc[UR4][R28.64] ;  /* 0x000000041c1c7981 */ /* 0x000ee2000c1e1900 */
[----:B------:R-:W-:Y:S01]  /*0380*/  IADD3 R27, PT, PT, R25, 0x2, RZ ;  /* 0x00000002191b7810 */ /* 0x000fe20007ffe0ff */
[----:B------:R-:W-:-:S06]  /*0390*/  IMAD.WIDE.U32 R18, R11, 0x4, R12 ;  /* 0x000000040b127825 */ /* 0x000fcc00078e000c */
[----:B------:R-:W2:Y:S01]  /*03a0*/  LDG.E R18, desc[UR4][R18.64] ;  /* 0x0000000412127981 */ /* 0x000ea2000c1e1900 */
[----:B---3--:R-:W-:Y:S01]  /*03b0*/  FFMA R26, R21, R28, R26 ;  /* 0x0000001c151a7223 */ /* 0x008fe2000000001a */
[----:B------:R-:W-:-:S05]  /*03c0*/  IMAD.WIDE.U32 R20, R27, 0x4, R16 ;  /* 0x000000041b147825 */ /* 0x000fca00078e0010 */
[----:B------:R0:W2:Y:S01]  /*03d0*/  LDG.E R27, desc[UR4][R20.64] ;  /* 0x00000004141b7981 */ /* 0x0000a2000c1e1900 */
[----:B------:R-:W-:-:S05]  /*03e0*/  IADD3 R29, PT, PT, R25, 0x3, RZ ;  /* 0x00000003191d7810 */ /* 0x000fca0007ffe0ff */
[----:B------:R-:W-:Y:S01]  /*03f0*/  IMAD.WIDE.U32 R28, R29, 0x4, R16 ;  /* 0x000000041d1c7825 */ /* 0x000fe200078e0010 */
[----:B0-----:R-:W-:-:S05]  /*0400*/  IADD3 R21, PT, PT, R25, 0x4, RZ ;  /* 0x0000000419157810 */ /* 0x001fca0007ffe0ff */
[----:B------:R-:W3:Y:S01]  /*0410*/  LDG.E R29, desc[UR4][R28.64] ;  /* 0x000000041c1d7981 */ /* 0x000ee2000c1e1900 */
[----:B------:R-:W-:-:S04]  /*0420*/  IMAD.WIDE.U32 R16, R21, 0x4, R16 ;  /* 0x0000000415107825 */ /* 0x000fc800078e0010 */
[----:B------:R-:W-:Y:S02]  /*0430*/  IMAD.WIDE.U32 R20, R23, 0x4, R12 ;  /* 0x0000000417147825 */ /* 0x000fe400078e000c */
[----:B------:R-:W4:Y:S04]  /*0440*/  LDG.E R17, desc[UR4][R16.64] ;  /* 0x0000000410117981 */ /* 0x000f28000c1e1900 */
[----:B------:R-:W4:Y:S01]  /*0450*/  LDG.E R20, desc[UR4][R20.64] ;  /* 0x0000000414147981 */ /* 0x000f22000c1e1900 */
[----:B--2---:R-:W-:Y:S01]  /*0460*/  FFMA R26, R27, R18, R26 ;  /* 0x000000121b1a7223 */ /* 0x004fe2000000001a */
[----:B------:R-:W-:-:S05]  /*0470*/  IMAD.WIDE.U32 R18, R22, 0x4, R12 ;  /* 0x0000000416127825 */ /* 0x000fca00078e000c */
[----:B------:R-:W3:Y:S01]  /*0480*/  LDG.E R27, desc[UR4][R18.64] ;  /* 0x00000004121b7981 */ /* 0x000ee2000c1e1900 */
[----:B------:R-:W-:-:S04]  /*0490*/  IADD3 R7, PT, PT, R7, 0x8, RZ ;  /* 0x0000000807077810 */ /* 0x000fc80007ffe0ff */
[----:B------:R-:W-:Y:S01]  /*04a0*/  ISETP.NE.AND P1, PT, R7, RZ, PT ;  /* 0x000000ff0700720c */ /* 0x000fe20003f25270 */
[C---:B------:R-:W-:Y:S01]  /*04b0*/  IMAD.WIDE.U32 R14, R9.reuse, 0x4, R14 ;  /* 0x00000004090e7825 */ /* 0x040fe200078e000e */
[C---:B------:R-:W-:Y:S02]  /*04c0*/  IADD3 R24, PT, PT, R9.reuse, R24, RZ ;  /* 0x0000001809187210 */ /* 0x040fe40007ffe0ff */
[C---:B------:R-:W-:Y:S02]  /*04d0*/  IADD3 R2, PT, PT, R9.reuse, R2, RZ ;  /* 0x0000000209027210 */ /* 0x040fe40007ffe0ff */
[C---:B------:R-:W-:Y:S02]  /*04e0*/  IADD3 R8, PT, PT, R9.reuse, R8, RZ ;  /* 0x0000000809087210 */ /* 0x040fe40007ffe0ff */
[C---:B------:R-:W-:Y:S02]  /*04f0*/  IADD3 R10, PT, PT, R9.reuse, R10, RZ ;  /* 0x0000000a090a7210 */ /* 0x040fe40007ffe0ff */
[----:B------:R-:W-:-:S02]  /*0500*/  IADD3 R11, PT, PT, R9, R11, RZ ;  /* 0x0000000b090b7210 */ /* 0x000fc40007ffe0ff */
[C---:B------:R-:W-:Y:S02]  /*0510*/  IADD3 R22, PT, PT, R9.reuse, R22, RZ ;  /* 0x0000001609167210 */ /* 0x040fe40007ffe0ff */
[----:B------:R-:W-:Y:S02]  /*0520*/  IADD3 R23, PT, PT, R9, R23, RZ ;  /* 0x0000001709177210 */ /* 0x000fe40007ffe0ff */
[----:B------:R-:W-:Y:S01]  /*0530*/  IADD3 R25, PT, PT, R25, 0x8, RZ ;  /* 0x0000000819197810 */ /* 0x000fe20007ffe0ff */
[----:B---3--:R-:W-:-:S04]  /*0540*/  FFMA R26, R29, R27, R26 ;  /* 0x0000001b1d1a7223 */ /* 0x008fc8000000001a */
[----:B----4-:R-:W-:Y:S01]  /*0550*/  FFMA R18, R17, R20, R26 ;  /* 0x0000001411127223 */ /* 0x010fe2000000001a */
[----:B------:R-:W-:Y:S06]  /*0560*/  @P1 BRA `(.L_x_2) ;  /* 0xfffffffc00141947 */ /* 0x000fec000383ffff */
.L_x_1:
[----:B------:R-:W-:Y:S05]  /*0570*/  @!P0 BRA `(.L_x_0) ;  /* 0x0000000400048947 */ /* 0x000fea0003800000 */
[----:B------:R-:W-:Y:S02]  /*0580*/  ISETP.GE.U32.AND P0, PT, R4, 0x4, PT ;  /* 0x000000040400780c */ /* 0x000fe40003f06070 */
[----:B------:R-:W-:-:S04]  /*0590*/  LOP3.LUT R2, R0, 0x3, RZ, 0xc0, !PT ;  /* 0x0000000300027812 */ /* 0x000fc800078ec0ff */
[----:B------:R-:W-:-:S07]  /*05a0*/  ISETP.NE.AND P1, PT, R2, RZ, PT ;  /* 0x000000ff0200720c */ /* 0x000fce0003f25270 */
[----:B------:R-:W-:Y:S06]  /*05b0*/  @!P0 BRA `(.L_x_3) ;  /* 0x00000000007c8947 */ /* 0x000fec0003800000 */
[----:B------:R-:W2:Y:S01]  /*05c0*/  LDC.64 R8, c[0x0][0x388] ;  /* 0x0000e200ff087b82 */ /* 0x000ea20000000a00 */
[-C--:B0-----:R-:W-:Y:S02]  /*05d0*/  IMAD R13, R3, R0.reuse, R6 ;  /* 0x00000000030d7224 */ /* 0x081fe400078e0206 */
[----:B-1----:R-:W-:-:S03]  /*05e0*/  IMAD R15, R6, R0, R5 ;  /* 0x00000000060f7224 */ /* 0x002fc600078e0205 */
[C---:B------:R-:W-:Y:S02]  /*05f0*/  IADD3 R23, PT, PT, R13.reuse, 0x1, RZ ;  /* 0x000000010d177810 */ /* 0x040fe40007ffe0ff */
[----:B------:R-:W0:Y:S01]  /*0600*/  LDC.64 R10, c[0x0][0x380] ;  /* 0x0000e000ff0a7b82 */ /* 0x000e220000000a00 */
[C---:B------:R-:W-:Y:S02]  /*0610*/  IADD3 R19, PT, PT, R13.reuse, 0x2, RZ ;  /* 0x000000020d137810 */ /* 0x040fe40007ffe0ff */
[----:B------:R-:W-:Y:S01]  /*0620*/  IADD3 R29, PT, PT, R13, 0x3, RZ ;  /* 0x000000030d1d7810 */ /* 0x000fe20007ffe0ff */
[C---:B--2---:R-:W-:Y:S01]  /*0630*/  IMAD.WIDE.U32 R20, R15.reuse, 0x4, R8 ;  /* 0x000000040f147825 */ /* 0x044fe200078e0008 */
[----:B------:R-:W-:-:S04]  /*0640*/  IADD3 R15, PT, PT, R15, R0, RZ ;  /* 0x000000000f0f7210 */ /* 0x000fc80007ffe0ff */
[-C--:B------:R-:W-:Y:S01]  /*0650*/  IADD3 R27, PT, PT, R15, R0.reuse, RZ ;  /* 0x000000000f1b7210 */ /* 0x080fe20007ffe0ff */
[--C-:B0-----:R-:W-:Y:S01]  /*0660*/  IMAD.WIDE.U32 R24, R13, 0x4, R10.reuse ;  /* 0x000000040d187825 */ /* 0x101fe200078e000a */
[----:B------:R-:W2:Y:S03]  /*0670*/  LDG.E R20, desc[UR4][R20.64] ;  /* 0x0000000414147981 */ /* 0x000ea6000c1e1900 */
[----:B------:R-:W-:Y:S01]  /*0680*/  IMAD.WIDE.U32 R22, R23, 0x4, R10 ;  /* 0x0000000417167825 */ /* 0x000fe200078e000a */
[----:B------:R-:W2:Y:S03]  /*0690*/  LDG.E R7, desc[UR4][R24.64] ;  /* 0x0000000418077981 */ /* 0x000ea6000c1e1900 */
[----:B------:R-:W-:Y:S02]  /*06a0*/  IMAD.WIDE.U32 R16, R15, 0x4, R8 ;  /* 0x000000040f107825 */ /* 0x000fe400078e0008 */
[----:B------:R-:W3:Y:S02]  /*06b0*/  LDG.E R22, desc[UR4][R22.64] ;  /* 0x0000000416167981 */ /* 0x000ee4000c1e1900 */
[----:B------:R-:W-:Y:S01]  /*06c0*/  IMAD.WIDE.U32 R14, R19, 0x4, R10 ;  /* 0x00000004130e7825 */ /* 0x000fe200078e000a */
[C---:B------:R-:W-:Y:S01]  /*06d0*/  IADD3 R19, PT, PT, R27.reuse, R0, RZ ;  /* 0x000000001b137210 */ /* 0x040fe20007ffe0ff */
[----:B------:R-:W3:Y:S02]  /*06e0*/  LDG.E R16, desc[UR4][R16.64] ;  /* 0x0000000410107981 */ /* 0x000ee4000c1e1900 */
[----:B------:R-:W-:-:S02]  /*06f0*/  IMAD.WIDE.U32 R12, R27, 0x4, R8 ;  /* 0x000000041b0c7825 */ /* 0x000fc400078e0008 */
[----:B------:R-:W4:Y:S02]  /*0700*/  LDG.E R14, desc[UR4][R14.64] ;  /* 0x000000040e0e7981 */ /* 0x000f24000c1e1900 */
[----:B------:R-:W-:Y:S02]  /*0710*/  IMAD.WIDE.U32 R10, R29, 0x4, R10 ;  /* 0x000000041d0a7825 */ /* 0x000fe400078e000a */
[----:B------:R-:W4:Y:S02]  /*0720*/  LDG.E R12, desc[UR4][R12.64] ;  /* 0x000000040c0c7981 */ /* 0x000f24000c1e1900 */
[----:B------:R-:W-:Y:S02]  /*0730*/  IMAD.WIDE.U32 R8, R19, 0x4, R8 ;  /* 0x0000000413087825 */ /* 0x000fe400078e0008 */
[----:B------:R-:W5:Y:S04]  /*0740*/  LDG.E R10, desc[UR4][R10.64] ;  /* 0x000000040a0a7981 */ /* 0x000f68000c1e1900 */
[----:B------:R-:W5:Y:S01]  /*0750*/  LDG.E R8, desc[UR4][R8.64] ;  /* 0x0000000408087981 */ /* 0x000f62000c1e1900 */
[----:B------:R-:W-:Y:S01]  /*0760*/  IADD3 R6, PT, PT, R6, 0x4, RZ ;  /* 0x0000000406067810 */ /* 0x000fe20007ffe0ff */
[----:B--2---:R-:W-:-:S04]  /*0770*/  FFMA R7, R7, R20, R18 ;  /* 0x0000001407077223 */ /* 0x004fc80000000012 */
[----:B---3--:R-:W-:-:S04]  /*0780*/  FFMA R7, R22, R16, R7 ;  /* 0x0000001016077223 */ /* 0x008fc80000000007 */
[----:B----4-:R-:W-:-:S04]  /*0790*/  FFMA R7, R14, R12, R7 ;  /* 0x0000000c0e077223 */ /* 0x010fc80000000007 */
[----:B-----5:R-:W-:-:S07]  /*07a0*/  FFMA R18, R10, R8, R7 ;  /* 0x000000080a127223 */ /* 0x020fce0000000007 */
.L_x_3:
[----:B------:R-:W-:Y:S05]  /*07b0*/  @!P1 BRA `(.L_x_0) ;  /* 0x0000000000749947 */ /* 0x000fea0003800000 */
[----:B------:R-:W2:Y:S01]  /*07c0*/  LDC.64 R16, c[0x0][0x380] ;  /* 0x0000e000ff107b82 */ /* 0x000ea20000000a00 */
[----:B------:R-:W-:Y:S02]  /*07d0*/  ISETP.NE.AND P0, PT, R2, 0x1, PT ;  /* 0x000000010200780c */ /* 0x000fe40003f05270 */
[----:B------:R-:W-:-:S04]  /*07e0*/  LOP3.LUT R2, R0, 0x1, RZ, 0xc0, !PT ;  /* 0x0000000100027812 */ /* 0x000fc800078ec0ff */
[----:B------:R-:W-:Y:S01]  /*07f0*/  ISETP.NE.U32.AND P1, PT, R2, 0x1, PT ;  /* 0x000000010200780c */ /* 0x000fe20003f25070 */
[----:B------:R-:W3:Y:S06]  /*0800*/  LDC.64 R12, c[0x0][0x388] ;  /* 0x0000e200ff0c7b82 */ /* 0x000eec0000000a00 */
[-C--:B0-----:R-:W-:Y:S02]  /*0810*/  @P0 IMAD R21, R3, R0.reuse, R6 ;  /* 0x0000000003150224 */ /* 0x081fe400078e0206 */
[----:B------:R-:W0:Y:S01]  /*0820*/  LDC.64 R10, c[0x0][0x380] ;  /* 0x0000e000ff0a7b82 */ /* 0x000e220000000a00 */
[C---:B-1----:R-:W-:Y:S01]  /*0830*/  @P0 IMAD R15, R6.reuse, R0, R5 ;  /* 0x00000000060f0224 */ /* 0x042fe200078e0205 */
[----:B------:R-:W-:-:S02]  /*0840*/  @P0 IADD3 R6, PT, PT, R6, 0x2, RZ ;  /* 0x0000000206060810 */ /* 0x000fc40007ffe0ff */
[----:B------:R-:W-:-:S03]  /*0850*/  @P0 IADD3 R7, PT, PT, R21, 0x1, RZ ;  /* 0x0000000115070810 */ /* 0x000fc60007ffe0ff */
[----:B------:R-:W-:Y:S01]  /*0860*/  @!P1 IMAD R3, R3, R0, R6 ;  /* 0x0000000003039224 */ /* 0x000fe200078e0206 */
[----:B------:R-:W1:Y:S01]  /*0870*/  LDC.64 R8, c[0x0][0x388] ;  /* 0x0000e200ff087b82 */ /* 0x000e620000000a00 */
[----:B--2---:R-:W-:-:S04]  /*0880*/  @P0 IMAD.WIDE.U32 R20, R21, 0x4, R16 ;  /* 0x0000000415140825 */ /* 0x004fc800078e0010 */
[----:B------:R-:W-:Y:S01]  /*0890*/  @P0 IMAD.WIDE.U32 R16, R7, 0x4, R16 ;  /* 0x0000000407100825 */ /* 0x000fe200078e0010 */
[CC--:B------:R-:W-:Y:S01]  /*08a0*/  @P0 IADD3 R7, PT, PT, R15.reuse, R0.reuse, RZ ;  /* 0x000000000f070210 */ /* 0x0c0fe20007ffe0ff */
[----:B------:R-:W2:Y:S02]  /*08b0*/  @P0 LDG.E R21, desc[UR4][R20.64] ;  /* 0x0000000414150981 */ /* 0x000ea4000c1e1900 */
[----:B---3--:R-:W-:Y:S02]  /*08c0*/  @P0 IMAD.WIDE.U32 R14, R15, 0x4, R12 ;  /* 0x000000040f0e0825 */ /* 0x008fe400078e000c */
[----:B------:R-:W3:Y:S02]  /*08d0*/  @P0 LDG.E R17, desc[UR4][R16.64] ;  /* 0x0000000410110981 */ /* 0x000ee4000c1e1900 */
[----:B------:R-:W-:Y:S02]  /*08e0*/  @!P1 IMAD R5, R6, R0, R5 ;  /* 0x0000000006059224 */ /* 0x000fe400078e0205 */
[----:B------:R-:W-:Y:S01]  /*08f0*/  @P0 IMAD.WIDE.U32 R12, R7, 0x4, R12 ;  /* 0x00000004070c0825 */ /* 0x000fe200078e000c */
[----:B------:R-:W2:Y:S03]  /*0900*/  @P0 LDG.E R14, desc[UR4][R14.64] ;  /* 0x000000040e0e0981 */ /* 0x000ea6000c1e1900 */
[----:B0-----:R-:W-:-:S02]  /*0910*/  @!P1 IMAD.WIDE.U32 R10, R3, 0x4, R10 ;  /* 0x00000004030a9825 */ /* 0x001fc400078e000a */
[----:B------:R-:W3:Y:S02]  /*0920*/  @P0 LDG.E R12, desc[UR4][R12.64] ;  /* 0x000000040c0c0981 */ /* 0x000ee4000c1e1900 */
[----:B-1----:R-:W-:Y:S02]  /*0930*/  @!P1 IMAD.WIDE.U32 R8, R5, 0x4, R8 ;  /* 0x0000000405089825 */ /* 0x002fe400078e0008 */
[----:B------:R-:W4:Y:S04]  /*0940*/  @!P1 LDG.E R11, desc[UR4][R10.64] ;  /* 0x000000040a0b9981 */ /* 0x000f28000c1e1900 */
[----:B------:R-:W4:Y:S01]  /*0950*/  @!P1 LDG.E R8, desc[UR4][R8.64] ;  /* 0x0000000408089981 */ /* 0x000f22000c1e1900 */
[----:B--2---:R-:W-:-:S04]  /*0960*/  @P0 FFMA R2, R21, R14, R18 ;  /* 0x0000000e15020223 */ /* 0x004fc80000000012 */
[----:B---3--:R-:W-:-:S04]  /*0970*/  @P0 FFMA R18, R17, R12, R2 ;  /* 0x0000000c11120223 */ /* 0x008fc80000000002 */
[----:B----4-:R-:W-:-:S07]  /*0980*/  @!P1 FFMA R18, R11, R8, R18 ;  /* 0x000000080b129223 */ /* 0x010fce0000000012 */
.L_x_0:
[----:B-1----:R-:W1:Y:S01]  /*0990*/  S2R R5, SR_TID.Y ;  /* 0x0000000000057919 */ /* 0x002e620000002200 */
[----:B0-----:R-:W0:Y:S01]  /*09a0*/  LDC.64 R2, c[0x0][0x390] ;  /* 0x0000e400ff027b82 */ /* 0x001e220000000a00 */
[----:B------:R-:W1:Y:S02]  /*09b0*/  S2R R4, SR_TID.X ;  /* 0x0000000000047919 */ /* 0x000e640000002100 */
[----:B-1----:R-:W-:-:S04]  /*09c0*/  IMAD R5, R5, R0, R4 ;  /* 0x0000000005057224 */ /* 0x002fc800078e0204 */
[----:B0-----:R-:W-:-:S05]  /*09d0*/  IMAD.WIDE.U32 R2, R5, 0x4, R2 ;  /* 0x0000000405027825 */ /* 0x001fca00078e0002 */
[----:B------:R-:W-:Y:S01]  /*09e0*/  STG.E desc[UR4][R2.64], R18 ;  /* 0x0000001202007986 */ /* 0x000fe2000c101904 */
[----:B------:R-:W-:Y:S05]  /*09f0*/  EXIT ;  /* 0x000000000000794d */ /* 0x000fea0003800000 */
.L_x_4:
[----:B------:R-:W-:-:S00]  /*0a00*/  BRA `(.L_x_4) ;  /* 0xfffffffc00fc7947 */ /* 0x000fc0000383ffff */
[----:B------:R-:W-:-:S00]  /*0a10*/  NOP ;  /* 0x0000000000007918 */ /* 0x000fc00000000000 */
        /* <DEDUP_REMOVED lines=14> */
.L_x_5:


//--------------------- .nv.global.init           --------------------------
	.section	.nv.global.init,"aw",@progbits
	.align	4
.nv.global.init:
	.type		mrg32k3aM1SubSeq,@object
	.size		mrg32k3aM1SubSeq,(mrg32k3aM2SubSeq - mrg32k3aM1SubSeq)
mrg32k3aM1SubSeq:
        /*0000*/ 	.byte	0x0b, 0xcc, 0xee, 0x04, 0x73, 0x29, 0x8b, 0x6f, 0xf6, 0x53, 0x03, 0xf6, 0x23, 0xf6, 0xea, 0xda
        /* <DEDUP_REMOVED lines=125> */
	.type		mrg32k3aM2SubSeq,@object
	.size		mrg32k3aM2SubSeq,(mrg32k3aM1 - mrg32k3aM2SubSeq)
mrg32k3aM2SubSeq:
        /* <DEDUP_REMOVED lines=126> */
	.type		mrg32k3aM1,@object
	.size		mrg32k3aM1,(mrg32k3aM1Seq - mrg32k3aM1)
mrg32k3aM1:
        /* <DEDUP_REMOVED lines=144> */
	.type		mrg32k3aM1Seq,@object
	.size		mrg32k3aM1Seq,(mrg32k3aM2 - mrg32k3aM1Seq)
mrg32k3aM1Seq:
        /* <DEDUP_REMOVED lines=144> */
	.type		mrg32k3aM2,@object
	.size		mrg32k3aM2,(mrg32k3aM2Seq - mrg32k3aM2)
mrg32k3aM2:
        /* <DEDUP_REMOVED lines=144> */
	.type		mrg32k3aM2Seq,@object
	.size		mrg32k3aM2Seq,(precalc_xorwow_matrix - mrg32k3aM2Seq)
mrg32k3aM2Seq:
        /* <DEDUP_REMOVED lines=144> */
	.type		precalc_xorwow_matrix,@object
	.size		precalc_xorwow_matrix,(precalc_xorwow_offset_matrix - precalc_xorwow_matrix)
precalc_xorwow_matrix:
        /* <DEDUP_REMOVED lines=6400> */
	.type		precalc_xorwow_offset_matrix,@object
	.size		precalc_xorwow_offset_matrix,(.L_1 - precalc_xorwow_offset_matrix)
precalc_xorwow_offset_matrix:
        /* <DEDUP_REMOVED lines=6400> */
.L_1:


//--------------------- .nv.shared.reserved.0     --------------------------
	.section	.nv.shared.reserved.0,"aw",@nobits
	.weak		__nv_reservedSMEM_offset_0_alias
	.size		__nv_reservedSMEM_offset_0_alias, 0, 64
	.other		__nv_reservedSMEM_offset_0_alias,@"STO_CUDA_RESERVED_SHARED STV_DEFAULT"
__nv_reservedSMEM_offset_0_alias:
	.zero		0
	.zero		64


//--------------------- .nv.constant0._Z8multiplyPfS_S_i --------------------------
	.section	.nv.constant0._Z8multiplyPfS_S_i,"a",@progbits
	.sectionflags	@""
	.align	4
.nv.constant0._Z8multiplyPfS_S_i:
	.zero		924


//--------------------- SYMBOLS --------------------------

	.type		.nv.reservedSmem.offset0,@object
	.size		.nv.reservedSmem.offset0,0x4
